//
// Generated by NVIDIA NVVM Compiler
//
// Compiler Build ID: CL-36424714
// Cuda compilation tools, release 13.0, V13.0.88
// Based on NVVM 20.0.0
//

.version 9.0
.target sm_100
.address_size 64

	// .globl	_Z3sumPfS_S_

.visible .entry _Z3sumPfS_S_(
	.param .u64 .ptr .align 1 _Z3sumPfS_S__param_0,
	.param .u64 .ptr .align 1 _Z3sumPfS_S__param_1,
	.param .u64 .ptr .align 1 _Z3sumPfS_S__param_2
)
{
	.reg .b32 	%r<5>;
	.reg .b32 	%f<4>;
	.reg .b64 	%rd<11>;

	ld.param.u64 	%rd1, [_Z3sumPfS_S__param_0];
	ld.param.u64 	%rd2, [_Z3sumPfS_S__param_1];
	ld.param.u64 	%rd3, [_Z3sumPfS_S__param_2];
	cvta.to.global.u64 	%rd4, %rd3;
	cvta.to.global.u64 	%rd5, %rd2;
	cvta.to.global.u64 	%rd6, %rd1;
	mov.u32 	%r1, %tid.x;
	mov.u32 	%r2, %ctaid.x;
	mov.u32 	%r3, %ntid.x;
	mad.lo.s32 	%r4, %r2, %r3, %r1;
	mul.wide.s32 	%rd7, %r4, 4;
	add.s64 	%rd8, %rd6, %rd7;
	ld.global.f32 	%f1, [%rd8];
	add.s64 	%rd9, %rd5, %rd7;
	ld.global.f32 	%f2, [%rd9];
	add.f32 	%f3, %f1, %f2;
	add.s64 	%rd10, %rd4, %rd7;
	st.global.f32 	[%rd10], %f3;
	ret;

}


// ===== COMPILED SASS (sm_100) =====

	.target	sm_100

	.elftype	@"ET_EXEC"


//--------------------- .note.nv.tkinfo           --------------------------
	.section	.note.nv.tkinfo,"",@"SHT_NOTE"
	.sectionflags	@"SHF_NOTE_NV_TKINFO"
	.tkinfo
        /*0018*/ 	.word	0x00000002
        /*0030*/ 	.string	""
        /*0030*/ 	.string	"ptxas"
        /*0030*/ 	.string	"Cuda compilation tools, release 13.0, V13.0.88"
        /*0030*/ 	.string	"Build cuda_13.0.r13.0/compiler.36424714_0"
        /*0030*/ 	.string	"-arch sm_100 -m 64 "



//--------------------- .note.nv.cuinfo           --------------------------
	.section	.note.nv.cuinfo,"",@"SHT_NOTE"
	.sectionflags	@"SHF_NOTE_NV_CUINFO"
        /*0018*/ 	.short	0x0002
        /*001a*/ 	.short	0x0064
        /*001c*/ 	.short	0x0082
	.zero		2


//--------------------- .nv.info                  --------------------------
	.section	.nv.info,"",@"SHT_CUDA_INFO"
	.align	4


	//----- nvinfo : EIATTR_REGCOUNT
	.align		4
        /*0000*/ 	.byte	0x04, 0x2f
        /*0002*/ 	.short	(.L_1 - .L_0)
	.align		4
.L_0:
        /*0004*/ 	.word	index@(_Z3sumPfS_S_)
        /*0008*/ 	.word	0x0000000c


	//----- nvinfo : EIATTR_FRAME_SIZE
	.align		4
.L_1:
        /*000c*/ 	.byte	0x04, 0x11
        /*000e*/ 	.short	(.L_3 - .L_2)
	.align		4
.L_2:
        /*0010*/ 	.word	index@(_Z3sumPfS_S_)
        /*0014*/ 	.word	0x00000000


	//----- nvinfo : EIATTR_MIN_STACK_SIZE
	.align		4
.L_3:
        /*0018*/ 	.byte	0x04, 0x12
        /*001a*/ 	.short	(.L_5 - .L_4)
	.align		4
.L_4:
        /*001c*/ 	.word	index@(_Z3sumPfS_S_)
        /*0020*/ 	.word	0x00000000
.L_5:


//--------------------- .nv.compat                --------------------------
	.section	.nv.compat,"",@"SHT_CUDA_COMPAT_INFO"
	.align	4
        /*0000*/ 	.byte	0x02, 0x09, 0x00, 0x00, 0x02, 0x02, 0x01, 0x00, 0x02, 0x05, 0x05, 0x00, 0x03, 0x07, 0x01, 0x01
        /*0010*/ 	.byte	0x02, 0x03, 0x00, 0x00, 0x02, 0x06, 0x01, 0x00, 0x04, 0x0b, 0x08, 0x00, 0x09, 0x00, 0x00, 0x00
        /*0020*/ 	.byte	0x00, 0x00, 0x00, 0x00


//--------------------- .nv.info._Z3sumPfS_S_     --------------------------
	.section	.nv.info._Z3sumPfS_S_,"",@"SHT_CUDA_INFO"
	.sectionflags	@""
	.align	4


	//----- nvinfo : EIATTR_CUDA_API_VERSION
	.align		4
        /*0000*/ 	.byte	0x04, 0x37
        /*0002*/ 	.short	(.L_7 - .L_6)
.L_6:
        /*0004*/ 	.word	0x00000082


	//----- nvinfo : EIATTR_KPARAM_INFO
	.align		4
.L_7:
        /*0008*/ 	.byte	0x04, 0x17
        /*000a*/ 	.short	(.L_9 - .L_8)
.L_8:
        /*000c*/ 	.word	0x00000000
        /*0010*/ 	.short	0x0002
        /*0012*/ 	.short	0x0010
        /*0014*/ 	.byte	0x00, 0xf5, 0x21, 0x00


	//----- nvinfo : EIATTR_KPARAM_INFO
	.align		4
.L_9:
        /*0018*/ 	.byte	0x04, 0x17
        /*001a*/ 	.short	(.L_11 - .L_10)
.L_10:
        /*001c*/ 	.word	0x00000000
        /*0020*/ 	.short	0x0001
        /*0022*/ 	.short	0x0008
        /*0024*/ 	.byte	0x00, 0xf5, 0x21, 0x00


	//----- nvinfo : EIATTR_KPARAM_INFO
	.align		4
.L_11:
        /*0028*/ 	.byte	0x04, 0x17
        /*002a*/ 	.short	(.L_13 - .L_12)
.L_12:
        /*002c*/ 	.word	0x00000000
        /*0030*/ 	.short	0x0000
        /*0032*/ 	.short	0x0000
        /*0034*/ 	.byte	0x00, 0xf5, 0x21, 0x00


	//----- nvinfo : EIATTR_SPARSE_MMA_MASK
	.align		4
.L_13:
        /*0038*/ 	.byte	0x03, 0x50
        /*003a*/ 	.short	0x0000


	//----- nvinfo : EIATTR_MAXREG_COUNT
	.align		4
        /*003c*/ 	.byte	0x03, 0x1b
        /*003e*/ 	.short	0x00ff


	//----- nvinfo : EIATTR_MERCURY_ISA_VERSION
	.align		4
        /*0040*/ 	.byte	0x03, 0x5f
        /*0042*/ 	.short	0x0101


	//----- nvinfo : EIATTR_VRC_CTA_INIT_COUNT
	.align		4
        /*0044*/ 	.byte	0x02, 0x4a
	.zero		1
	.zero		1


	//----- nvinfo : EIATTR_EXIT_INSTR_OFFSETS
	.align		4
        /*0048*/ 	.byte	0x04, 0x1c
        /*004a*/ 	.short	(.L_15 - .L_14)


	//   ....[0]....
.L_14:
        /*004c*/ 	.word	0x00000100


	//----- nvinfo : EIATTR_CBANK_PARAM_SIZE
	.align		4
.L_15:
        /*0050*/ 	.byte	0x03, 0x19
        /*0052*/ 	.short	0x0018


	//----- nvinfo : EIATTR_PARAM_CBANK
	.align		4
        /*0054*/ 	.byte	0x04, 0x0a
        /*0056*/ 	.short	(.L_17 - .L_16)
	.align		4
.L_16:
        /*0058*/ 	.word	index@(.nv.constant0._Z3sumPfS_S_)
        /*005c*/ 	.short	0x0380
        /*005e*/ 	.short	0x0018


	//----- nvinfo : EIATTR_SW_WAR
	.align		4
.L_17:
        /*0060*/ 	.byte	0x04, 0x36
        /*0062*/ 	.short	(.L_19 - .L_18)
.L_18:
        /*0064*/ 	.word	0x00000008
.L_19:


//--------------------- .nv.callgraph             --------------------------
	.section	.nv.callgraph,"",@"SHT_CUDA_CALLGRAPH"
	.align	4
	.sectionentsize	8
	.align		4
        /*0000*/ 	.word	0x00000000
	.align		4
        /*0004*/ 	.word	0xffffffff
	.align		4
        /*0008*/ 	.word	0x00000000
	.align		4
        /*000c*/ 	.word	0xfffffffe
	.align		4
        /*0010*/ 	.word	0x00000000
	.align		4
        /*0014*/ 	.word	0xfffffffd
	.align		4
        /*0018*/ 	.word	0x00000000
	.align		4
        /*001c*/ 	.word	0xfffffffc


//--------------------- .text._Z3sumPfS_S_        --------------------------
	.section	.text._Z3sumPfS_S_,"ax",@progbits
	.align	128
        .global         _Z3sumPfS_S_
        .type           _Z3sumPfS_S_,@function
        .size           _Z3sumPfS_S_,(.L_x_1 - _Z3sumPfS_S_)
        .other          _Z3sumPfS_S_,@"STO_CUDA_ENTRY STV_DEFAULT"
_Z3sumPfS_S_:
.text._Z3sumPfS_S_:
[----:B------:R-:W-:Y:S01]  /*0000*/  LDC R1, c[0x0][0x37c] ;  /* 0x0000df00ff017b82 */ /* 0x000fe20000000800 */
[----:B------:R-:W0:Y:S07]  /*0010*/  S2R R9, SR_TID.X ;  /* 0x0000000000097919 */ /* 0x000e2e0000002100 */
[----:B------:R-:W0:Y:S01]  /*0020*/  S2UR UR6, SR_CTAID.X ;  /* 0x00000000000679c3 */ /* 0x000e220000002500 */
[----:B------:R-:W1:Y:S07]  /*0030*/  LDCU.64 UR4, c[0x0][0x358] ;  /* 0x00006b00ff0477ac */ /* 0x000e6e0008000a00 */
[----:B------:R-:W0:Y:S08]  /*0040*/  LDC R0, c[0x0][0x360] ;  /* 0x0000d800ff007b82 */ /* 0x000e300000000800 */
[----:B------:R-:W2:Y:S08]  /*0050*/  LDC.64 R2, c[0x0][0x380] ;  /* 0x0000e000ff027b82 */ /* 0x000eb00000000a00 */
[----:B------:R-:W3:Y:S01]  /*0060*/  LDC.64 R4, c[0x0][0x388] ;  /* 0x0000e200ff047b82 */ /* 0x000ee20000000a00 */
[----:B0-----:R-:W-:-:S07]  /*0070*/  IMAD R9, R0, UR6, R9 ;  /* 0x0000000600097c24 */ /* 0x001fce000f8e0209 */
[----:B------:R-:W0:Y:S01]  /*0080*/  LDC.64 R6, c[0x0][0x390] ;  /* 0x0000e400ff067b82 */ /* 0x000e220000000a00 */
[----:B--2---:R-:W-:-:S06]  /*0090*/  IMAD.WIDE R2, R9, 0x4, R2 ;  /* 0x0000000409027825 */ /* 0x004fcc00078e0202 */
[----:B-1----:R-:W2:Y:S01]  /*00a0*/  LDG.E R2, desc[UR4][R2.64] ;  /* 0x0000000402027981 */ /* 0x002ea2000c1e1900 */
[----:B---3--:R-:W-:-:S06]  /*00b0*/  IMAD.WIDE R4, R9, 0x4, R4 ;  /* 0x0000000409047825 */ /* 0x008fcc00078e0204 */
[----:B------:R-:W2:Y:S01]  /*00c0*/  LDG.E R5, desc[UR4][R4.64] ;  /* 0x0000000404057981 */ /* 0x000ea2000c1e1900 */
[----:B0-----:R-:W-:-:S04]  /*00d0*/  IMAD.WIDE R6, R9, 0x4, R6 ;  /* 0x0000000409067825 */ /* 0x001fc800078e0206 */
[----:B--2---:R-:W-:-:S05]  /*00e0*/  FADD R9, R2, R5 ;  /* 0x0000000502097221 */ /* 0x004fca0000000000 */
[----:B------:R-:W-:Y:S01]  /*00f0*/  STG.E desc[UR4][R6.64], R9 ;  /* 0x0000000906007986 */ /* 0x000fe2000c101904 */
[----:B------:R-:W-:Y:S05]  /*0100*/  EXIT ;  /* 0x000000000000794d */ /* 0x000fea0003800000 */
.L_x_0:
[----:B------:R-:W-:-:S00]  /*0110*/  BRA `(.L_x_0) ;  /* 0xfffffffc00fc7947 */ /* 0x000fc0000383ffff */
[----:B------:R-:W-:-:S00]  /*0120*/  NOP ;  /* 0x0000000000007918 */ /* 0x000fc00000000000 */
        /* <DEDUP_REMOVED lines=13> */
.L_x_1:


//--------------------- .nv.shared.reserved.0     --------------------------
	.section	.nv.shared.reserved.0,"aw",@nobits
	.weak		__nv_reservedSMEM_offset_0_alias
	.size		__nv_reservedSMEM_offset_0_alias, 0, 64
	.other		__nv_reservedSMEM_offset_0_alias,@"STO_CUDA_RESERVED_SHARED STV_DEFAULT"
__nv_reservedSMEM_offset_0_alias:
	.zero		0
	.zero		64


//--------------------- .nv.constant0._Z3sumPfS_S_ --------------------------
	.section	.nv.constant0._Z3sumPfS_S_,"a",@progbits
	.sectionflags	@""
	.align	4
.nv.constant0._Z3sumPfS_S_:
	.zero		920


//--------------------- SYMBOLS --------------------------

	.type		.nv.reservedSmem.offset0,@object
	.size		.nv.reservedSmem.offset0,0x4
